	.headerflags	@"EF_CUDA_TEXMODE_UNIFIED EF_CUDA_64BIT_ADDRESS EF_CUDA_ACCELERATORS EF_CUDA_SM90 EF_CUDA_VIRTUAL_SM(EF_CUDA_SM90)"
	.elftype	@"ET_EXEC"


//--------------------- .nv.info                  --------------------------
	.section	.nv.info,"",@"SHT_CUDA_INFO"
	.align	4


	//----- nvinfo : EIATTR_REGCOUNT
	.align		4
        /*0000*/ 	.byte	0x04, 0x2f
        /*0002*/ 	.short	(.L_2 - .L_1)
	.align		4
.L_1:
        /*0004*/ 	.word	index@(triton_per_fused_add_log10_mean_mul_pow_reciprocal_sub_0)
        /*0008*/ 	.word	0x0000000e


	//----- nvinfo : EIATTR_MIN_STACK_SIZE
	.align		4
.L_2:
        /*000c*/ 	.byte	0x04, 0x12
        /*000e*/ 	.short	(.L_4 - .L_3)
	.align		4
.L_3:
        /*0010*/ 	.word	index@(triton_per_fused_add_log10_mean_mul_pow_reciprocal_sub_0)
        /*0014*/ 	.word	0x00000000


	//----- nvinfo : EIATTR_FRAME_SIZE
	.align		4
.L_4:
        /*0018*/ 	.byte	0x04, 0x11
        /*001a*/ 	.short	(.L_6 - .L_5)
	.align		4
.L_5:
        /*001c*/ 	.word	index@(triton_per_fused_add_log10_mean_mul_pow_reciprocal_sub_0)
        /*0020*/ 	.word	0x00000000


	//----- nvinfo : EIATTR_MIN_STACK_SIZE
	.align		4
.L_6:
        /*0024*/ 	.byte	0x04, 0x12
        /*0026*/ 	.short	(.L_8 - .L_7)
	.align		4
.L_7:
        /*0028*/ 	.word	index@(triton_per_fused_add_log10_mean_mul_pow_reciprocal_sub_0)
        /*002c*/ 	.word	0x00000000
.L_8:


//--------------------- .nv.info.triton_per_fused_add_log10_mean_mul_pow_reciprocal_sub_0 --------------------------
	.section	.nv.info.triton_per_fused_add_log10_mean_mul_pow_reciprocal_sub_0,"",@"SHT_CUDA_INFO"
	.sectionflags	@""
	.align	4


	//----- nvinfo : EIATTR_CUDA_API_VERSION
	.align		4
        /*0000*/ 	.byte	0x04, 0x37
        /*0002*/ 	.short	(.L_10 - .L_9)
.L_9:
        /*0004*/ 	.word	0x0000007c


	//----- nvinfo : EIATTR_KPARAM_INFO
	.align		4
.L_10:
        /*0008*/ 	.byte	0x04, 0x17
        /*000a*/ 	.short	(.L_12 - .L_11)
.L_11:
        /*000c*/ 	.word	0x00000000
        /*0010*/ 	.short	0x0004
        /*0012*/ 	.short	0x001c
        /*0014*/ 	.byte	0x00, 0xf0, 0x11, 0x00


	//----- nvinfo : EIATTR_KPARAM_INFO
	.align		4
.L_12:
        /*0018*/ 	.byte	0x04, 0x17
        /*001a*/ 	.short	(.L_14 - .L_13)
.L_13:
        /*001c*/ 	.word	0x00000000
        /*0020*/ 	.short	0x0003
        /*0022*/ 	.short	0x0018
        /*0024*/ 	.byte	0x00, 0xf0, 0x11, 0x00


	//----- nvinfo : EIATTR_KPARAM_INFO
	.align		4
.L_14:
        /*0028*/ 	.byte	0x04, 0x17
        /*002a*/ 	.short	(.L_16 - .L_15)
.L_15:
        /*002c*/ 	.word	0x00000000
        /*0030*/ 	.short	0x0002
        /*0032*/ 	.short	0x0010
        /*0034*/ 	.byte	0x00, 0xf4, 0x21, 0x00


	//----- nvinfo : EIATTR_KPARAM_INFO
	.align		4
.L_16:
        /*0038*/ 	.byte	0x04, 0x17
        /*003a*/ 	.short	(.L_18 - .L_17)
.L_17:
        /*003c*/ 	.word	0x00000000
        /*0040*/ 	.short	0x0001
        /*0042*/ 	.short	0x0008
        /*0044*/ 	.byte	0x00, 0xf4, 0x21, 0x00


	//----- nvinfo : EIATTR_KPARAM_INFO
	.align		4
.L_18:
        /*0048*/ 	.byte	0x04, 0x17
        /*004a*/ 	.short	(.L_20 - .L_19)
.L_19:
        /*004c*/ 	.word	0x00000000
        /*0050*/ 	.short	0x0000
        /*0052*/ 	.short	0x0000
        /*0054*/ 	.byte	0x00, 0xf4, 0x21, 0x00


	//----- nvinfo : EIATTR_SPARSE_MMA_MASK
	.align		4
.L_20:
        /*0058*/ 	.byte	0x03, 0x50
        /*005a*/ 	.short	0x0000


	//----- nvinfo : EIATTR_MAXREG_COUNT
	.align		4
        /*005c*/ 	.byte	0x03, 0x1b
        /*005e*/ 	.short	0x00ff


	//----- nvinfo : EIATTR_COOP_GROUP_MASK_REGIDS
	.align		4
        /*0060*/ 	.byte	0x04, 0x29
        /*0062*/ 	.short	(.L_22 - .L_21)


	//   ....[0]....
.L_21:
        /*0064*/ 	.word	0xffffffff


	//   ....[1]....
        /*0068*/ 	.word	0xffffffff


	//   ....[2]....
        /*006c*/ 	.word	0xffffffff


	//   ....[3]....
        /*0070*/ 	.word	0xffffffff


	//   ....[4]....
        /*0074*/ 	.word	0xffffffff


	//   ....[5]....
        /*0078*/ 	.word	0xffffffff


	//----- nvinfo : EIATTR_COOP_GROUP_INSTR_OFFSETS
	.align		4
.L_22:
        /*007c*/ 	.byte	0x04, 0x28
        /*007e*/ 	.short	(.L_24 - .L_23)


	//   ....[0]....
.L_23:
        /*0080*/ 	.word	0x000001b0


	//   ....[1]....
        /*0084*/ 	.word	0x000001d0


	//   ....[2]....
        /*0088*/ 	.word	0x000001f0


	//   ....[3]....
        /*008c*/ 	.word	0x00000210


	//   ....[4]....
        /*0090*/ 	.word	0x00000240


	//   ....[5]....
        /*0094*/ 	.word	0x000002d0


	//----- nvinfo : EIATTR_EXIT_INSTR_OFFSETS
	.align		4
.L_24:
        /*0098*/ 	.byte	0x04, 0x1c
        /*009a*/ 	.short	(.L_26 - .L_25)


	//   ....[0]....
.L_25:
        /*009c*/ 	.word	0x000005b0


	//   ....[1]....
        /*00a0*/ 	.word	0x000005d0


	//----- nvinfo : EIATTR_REQNTID
	.align		4
.L_26:
        /*00a4*/ 	.byte	0x04, 0x10
        /*00a6*/ 	.short	(.L_28 - .L_27)
.L_27:
        /*00a8*/ 	.word	0x00000040
        /*00ac*/ 	.word	0x00000001
        /*00b0*/ 	.word	0x00000001


	//----- nvinfo : EIATTR_CBANK_PARAM_SIZE
	.align		4
.L_28:
        /*00b4*/ 	.byte	0x03, 0x19
        /*00b6*/ 	.short	0x0020


	//----- nvinfo : EIATTR_PARAM_CBANK
	.align		4
        /*00b8*/ 	.byte	0x04, 0x0a
        /*00ba*/ 	.short	(.L_30 - .L_29)
	.align		4
.L_29:
        /*00bc*/ 	.word	index@(.nv.constant0.triton_per_fused_add_log10_mean_mul_pow_reciprocal_sub_0)
        /*00c0*/ 	.short	0x0210
        /*00c2*/ 	.short	0x0020


	//----- nvinfo : EIATTR_SW_WAR
	.align		4
.L_30:
        /*00c4*/ 	.byte	0x04, 0x36
        /*00c6*/ 	.short	(.L_32 - .L_31)
.L_31:
        /*00c8*/ 	.word	0x00000008
.L_32:


//--------------------- .nv.callgraph             --------------------------
	.section	.nv.callgraph,"",@"SHT_CUDA_CALLGRAPH"
	.align	4
	.sectionentsize	8
	.align		4
        /*0000*/ 	.word	0x00000000
	.align		4
        /*0004*/ 	.word	0xffffffff
	.align		4
        /*0008*/ 	.word	0x00000000
	.align		4
        /*000c*/ 	.word	0xfffffffe
	.align		4
        /*0010*/ 	.word	0x00000000
	.align		4
        /*0014*/ 	.word	0xfffffffd
	.align		4
        /*0018*/ 	.word	0x00000000
	.align		4
        /*001c*/ 	.word	0xfffffffc


//--------------------- .nv.constant4             --------------------------
	.section	.nv.constant4,"a",@progbits
	.align	8
	.align		8
.nv.constant4:
        /*0000*/ 	.dword	_$_str


//--------------------- .text.triton_per_fused_add_log10_mean_mul_pow_reciprocal_sub_0 --------------------------
	.section	.text.triton_per_fused_add_log10_mean_mul_pow_reciprocal_sub_0,"ax",@progbits
	.sectionflags	@"SHF_BARRIERS=1"
	.align	128
        .global         triton_per_fused_add_log10_mean_mul_pow_reciprocal_sub_0
        .type           triton_per_fused_add_log10_mean_mul_pow_reciprocal_sub_0,@function
        .size           triton_per_fused_add_log10_mean_mul_pow_reciprocal_sub_0,(.L_x_1 - triton_per_fused_add_log10_mean_mul_pow_reciprocal_sub_0)
        .other          triton_per_fused_add_log10_mean_mul_pow_reciprocal_sub_0,@"STO_CUDA_ENTRY STV_DEFAULT"
triton_per_fused_add_log10_mean_mul_pow_reciprocal_sub_0:
.text.triton_per_fused_add_log10_mean_mul_pow_reciprocal_sub_0:
[----:B------:R-:W0:Y:S02]  /*0000*/  LDC R1, c[0x0][0x28] ;  /* 0x00000a00ff017b82 */ /* 0x000e240000000800 */
[----:B------:R-:W1:Y:S01]  /*0010*/  S2R R10, SR_TID.X ;  /* 0x00000000000a7919 */ /* 0x000e620000002100 */
[----:B------:R-:W2:Y:S01]  /*0020*/  LDC.64 R4, c[0x0][0x218] ;  /* 0x00008600ff047b82 */ /* 0x000ea20000000a00 */
[----:B------:R-:W-:Y:S01]  /*0030*/  ULDC.64 UR6, c[0x0][0x208] ;  /* 0x0000820000067ab9 */ /* 0x000fe20000000a00 */
[----:B------:R-:W3:Y:S06]  /*0040*/  S2R R3, SR_CTAID.X ;  /* 0x0000000000037919 */ /* 0x000eec0000002500 */
[----:B------:R-:W4:Y:S01]  /*0050*/  LDC.64 R6, c[0x0][0x220] ;  /* 0x00008800ff067b82 */ /* 0x000f220000000a00 */
[----:B-1----:R-:W-:-:S02]  /*0060*/  LOP3.LUT R0, R10, 0x3f, RZ, 0xc0, !PT ;  /* 0x0000003f0a007812 */ /* 0x002fc400078ec0ff */
[C---:B---3--:R-:W-:Y:S02]  /*0070*/  ISETP.GE.AND P0, PT, R3.reuse, 0x4, PT ;  /* 0x000000040300780c */ /* 0x048fe40003f06270 */
[----:B------:R-:W-:-:S05]  /*0080*/  LEA R9, R3, R0, 0x6 ;  /* 0x0000000003097211 */ /* 0x000fca00078e30ff */
[----:B--2---:R-:W-:-:S04]  /*0090*/  IMAD.WIDE R4, R9, 0x4, R4 ;  /* 0x0000000409047825 */ /* 0x004fc800078e0204 */
[----:B----4-:R-:W-:Y:S01]  /*00a0*/  IMAD.WIDE R6, R9, 0x4, R6 ;  /* 0x0000000409067825 */ /* 0x010fe200078e0206 */
[----:B------:R-:W-:-:S06]  /*00b0*/  CS2R R8, SRZ ;  /* 0x0000000000087805 */ /* 0x000fcc000001ff00 */
[----:B------:R-:W2:Y:S04]  /*00c0*/  @!P0 LDG.E R8, desc[UR6][R4.64] ;  /* 0x0000000604088981 */ /* 0x000ea8000c1e1900 */
[----:B------:R1:W3:Y:S01]  /*00d0*/  @!P0 LDG.E R9, desc[UR6][R6.64] ;  /* 0x0000000606098981 */ /* 0x0002e2000c1e1900 */
[----:B------:R-:W4:Y:S01]  /*00e0*/  S2UR UR5, SR_CgaCtaId ;  /* 0x00000000000579c3 */ /* 0x000f220000008800 */
[C---:B------:R-:W-:Y:S01]  /*00f0*/  LOP3.LUT P1, RZ, R10.reuse, 0x1f, RZ, 0xc0, !PT ;  /* 0x0000001f0aff7812 */ /* 0x040fe2000782c0ff */
[----:B------:R-:W-:Y:S01]  /*0100*/  UMOV UR4, 0x400 ;  /* 0x0000040000047882 */ /* 0x000fe20000000000 */
[----:B------:R-:W-:Y:S02]  /*0110*/  ISETP.GE.AND P2, PT, R10, 0x2, PT ;  /* 0x000000020a00780c */ /* 0x000fe40003f46270 */
[----:B-1----:R-:W-:-:S04]  /*0120*/  SHF.R.U32.HI R7, RZ, 0x3, R10 ;  /* 0x00000003ff077819 */ /* 0x002fc8000001160a */
[----:B------:R-:W-:Y:S01]  /*0130*/  LOP3.LUT R7, R7, 0x4, RZ, 0xc0, !PT ;  /* 0x0000000407077812 */ /* 0x000fe200078ec0ff */
[----:B----4-:R-:W-:Y:S01]  /*0140*/  UPRMT UR4, UR5, 0x654, UR4 ;  /* 0x0000065405047896 */ /* 0x010fe20008000004 */
[----:B--2---:R-:W-:Y:S02]  /*0150*/  SEL R8, R8, RZ, !P0 ;  /* 0x000000ff08087207 */ /* 0x004fe40004000000 */
[----:B---3--:R-:W-:-:S05]  /*0160*/  SEL R9, R9, RZ, !P0 ;  /* 0x000000ff09097207 */ /* 0x008fca0004000000 */
[----:B------:R-:W-:-:S04]  /*0170*/  FADD R9, R8, -R9 ;  /* 0x8000000908097221 */ /* 0x000fc80000000000 */
[----:B------:R-:W-:-:S05]  /*0180*/  FMUL R9, R9, R9 ;  /* 0x0000000909097220 */ /* 0x000fca0000400000 */
[----:B------:R-:W-:Y:S02]  /*0190*/  FSEL R9, R9, RZ, !P0 ;  /* 0x000000ff09097208 */ /* 0x000fe40004000000 */
[----:B------:R-:W-:-:S03]  /*01a0*/  ISETP.EQ.AND P0, PT, R0, RZ, !P0 ;  /* 0x000000ff0000720c */ /* 0x000fc60004702270 */
[----:B------:R-:W1:Y:S02]  /*01b0*/  SHFL.BFLY PT, R8, R9, 0x10, 0x1f ;  /* 0x0e001f0009087f89 */ /* 0x000e6400000e0000 */
[----:B-1----:R-:W-:-:S05]  /*01c0*/  FADD R8, R9, R8 ;  /* 0x0000000809087221 */ /* 0x002fca0000000000 */
[----:B------:R-:W1:Y:S02]  /*01d0*/  SHFL.BFLY PT, R11, R8, 0x8, 0x1f ;  /* 0x0d001f00080b7f89 */ /* 0x000e6400000e0000 */
[----:B-1----:R-:W-:-:S05]  /*01e0*/  FADD R11, R8, R11 ;  /* 0x0000000b080b7221 */ /* 0x002fca0000000000 */
[----:B------:R-:W1:Y:S02]  /*01f0*/  SHFL.BFLY PT, R4, R11, 0x4, 0x1f ;  /* 0x0c801f000b047f89 */ /* 0x000e6400000e0000 */
[----:B-1----:R-:W-:-:S05]  /*0200*/  FADD R4, R11, R4 ;  /* 0x000000040b047221 */ /* 0x002fca0000000000 */
[----:B------:R-:W1:Y:S02]  /*0210*/  SHFL.BFLY PT, R5, R4, 0x2, 0x1f ;  /* 0x0c401f0004057f89 */ /* 0x000e6400000e0000 */
[----:B-1----:R-:W-:Y:S01]  /*0220*/  FADD R5, R4, R5 ;  /* 0x0000000504057221 */ /* 0x002fe20000000000 */
[----:B------:R-:W-:-:S04]  /*0230*/  LEA R4, R10, UR4, 0x2 ;  /* 0x000000040a047c11 */ /* 0x000fc8000f8e10ff */
[----:B------:R-:W1:Y:S02]  /*0240*/  SHFL.BFLY PT, R6, R5, 0x1, 0x1f ;  /* 0x0c201f0005067f89 */ /* 0x000e6400000e0000 */
[----:B-1----:R-:W-:Y:S01]  /*0250*/  FADD R8, R5, R6 ;  /* 0x0000000605087221 */ /* 0x002fe20000000000 */
[----:B------:R-:W-:-:S04]  /*0260*/  LOP3.LUT R6, R10, 0x1, RZ, 0xc0, !PT ;  /* 0x000000010a067812 */ /* 0x000fc800078ec0ff */
[----:B------:R1:W-:Y:S01]  /*0270*/  @!P1 STS [R7+UR4], R8 ;  /* 0x0000000807009988 */ /* 0x0003e20008000804 */
[----:B------:R-:W-:Y:S01]  /*0280*/  BAR.SYNC.DEFER_BLOCKING 0x0 ;  /* 0x0000000000007b1d */ /* 0x000fe20000010000 */
[----:B------:R-:W-:-:S04]  /*0290*/  ISETP.NE.U32.AND P1, PT, R6, 0x1, PT ;  /* 0x000000010600780c */ /* 0x000fc80003f25070 */
[----:B------:R-:W-:Y:S01]  /*02a0*/  ISETP.LT.AND P1, PT, R10, 0x2, P1 ;  /* 0x000000020a00780c */ /* 0x000fe20000f21270 */
[----:B-1----:R-:W-:Y:S01]  /*02b0*/  HFMA2.MMA R7, -RZ, RZ, 1.125, 0 ;  /* 0x3c800000ff077435 */ /* 0x002fe200000001ff */
[----:B------:R-:W1:Y:S04]  /*02c0*/  @!P2 LDS R2, [R4] ;  /* 0x000000000402a984 */ /* 0x000e680000000800 */
[----:B-1----:R-:W1:Y:S02]  /*02d0*/  SHFL.BFLY PT, R5, R2, 0x1, 0x1f ;  /* 0x0c201f0002057f89 */ /* 0x002e6400000e0000 */
[----:B-1----:R-:W-:Y:S01]  /*02e0*/  FADD R5, R2, R5 ;  /* 0x0000000502057221 */ /* 0x002fe20000000000 */
[----:B------:R-:W-:-:S04]  /*02f0*/  MOV R2, 0x3e800000 ;  /* 0x3e80000000027802 */ /* 0x000fc80000000f00 */
[----:B------:R-:W-:Y:S01]  /*0300*/  @P1 STS [R4], R5 ;  /* 0x0000000504001388 */ /* 0x000fe20000000800 */
[----:B------:R-:W-:Y:S06]  /*0310*/  BAR.SYNC.DEFER_BLOCKING 0x0 ;  /* 0x0000000000007b1d */ /* 0x000fec0000010000 */
[----:B------:R-:W1:Y:S02]  /*0320*/  LDS R6, [UR4] ;  /* 0x00000004ff067984 */ /* 0x000e640008000800 */
[----:B-1----:R-:W-:Y:S01]  /*0330*/  FFMA R6, R6, R7, 9.9999999392252902908e-09 ;  /* 0x322bcc7706067423 */ /* 0x002fe20000000007 */
[----:B------:R-:W-:Y:S01]  /*0340*/  HFMA2.MMA R7, -RZ, RZ, 1.5048828125, 33.21875 ;  /* 0x3e055027ff077435 */ /* 0x000fe200000001ff */
[----:B------:R-:W-:Y:S03]  /*0350*/  BAR.SYNC.DEFER_BLOCKING 0x0 ;  /* 0x0000000000007b1d */ /* 0x000fe60000010000 */
[----:B------:R-:W-:-:S02]  /*0360*/  FSETP.GT.AND P1, PT, |R6|, 8.50705917302346158658e+37, PT ;  /* 0x7e8000000600780b */ /* 0x000fc40003f24200 */
[----:B------:R-:W-:Y:S02]  /*0370*/  FSETP.GEU.AND P2, PT, |R6|, 1.175494350822287508e-38, PT ;  /* 0x008000000600780b */ /* 0x000fe40003f4e200 */
[----:B------:R-:W-:-:S09]  /*0380*/  FSEL R5, R2, 1, P1 ;  /* 0x3f80000002057808 */ /* 0x000fd20000800000 */
[----:B------:R-:W-:Y:S02]  /*0390*/  @P1 FMUL R6, R6, 0.25 ;  /* 0x3e80000006061820 */ /* 0x000fe40000400000 */
[----:B------:R-:W-:Y:S02]  /*03a0*/  @!P2 FMUL R5, R5, 16777216 ;  /* 0x4b8000000505a820 */ /* 0x000fe40000400000 */
[----:B------:R-:W-:-:S06]  /*03b0*/  @!P2 FMUL R6, R6, 16777216 ;  /* 0x4b8000000606a820 */ /* 0x000fcc0000400000 */
[----:B------:R-:W1:Y:S02]  /*03c0*/  MUFU.RCP R6, R6 ;  /* 0x0000000600067308 */ /* 0x000e640000001000 */
[----:B-1----:R-:W-:-:S05]  /*03d0*/  FMUL R2, R6, R5 ;  /* 0x0000000506027220 */ /* 0x002fca0000400000 */
[----:B------:R-:W-:-:S04]  /*03e0*/  FSETP.GEU.AND P1, PT, R2, 1.175494350822287508e-38, PT ;  /* 0x008000000200780b */ /* 0x000fc80003f2e000 */
[----:B------:R-:W-:-:S09]  /*03f0*/  FSEL R6, RZ, -23, P1 ;  /* 0xc1b80000ff067808 */ /* 0x000fd20000800000 */
[----:B------:R-:W-:-:S05]  /*0400*/  @!P1 FMUL R2, R2, 8388608 ;  /* 0x4b00000002029820 */ /* 0x000fca0000400000 */
[----:B------:R-:W-:Y:S02]  /*0410*/  IADD3 R4, R2, -0x3f2aaaab, RZ ;  /* 0xc0d5555502047810 */ /* 0x000fe40007ffe0ff */
[----:B------:R-:W-:Y:S02]  /*0420*/  ISETP.GE.U32.AND P2, PT, R2, 0x7f800000, PT ;  /* 0x7f8000000200780c */ /* 0x000fe40003f46070 */
[----:B------:R-:W-:Y:S02]  /*0430*/  LOP3.LUT R5, R4, 0xff800000, RZ, 0xc0, !PT ;  /* 0xff80000004057812 */ /* 0x000fe400078ec0ff */
[----:B------:R-:W-:Y:S02]  /*0440*/  FSETP.NEU.AND P1, PT, R2, RZ, PT ;  /* 0x000000ff0200720b */ /* 0x000fe40003f2d000 */
[----:B------:R-:W-:-:S05]  /*0450*/  IADD3 R4, R2, -R5, RZ ;  /* 0x8000000502047210 */ /* 0x000fca0007ffe0ff */
[----:B------:R-:W-:-:S04]  /*0460*/  FADD R8, R4, -1 ;  /* 0xbf80000004087421 */ /* 0x000fc80000000000 */
[----:B------:R-:W-:-:S04]  /*0470*/  FFMA.FTZ R7, R8, -R7, 0.14084610342979431152 ;  /* 0x3e1039f608077423 */ /* 0x000fc80000010807 */
[----:B------:R-:W-:-:S04]  /*0480*/  FFMA.FTZ R7, R8, R7, -0.12148627638816833496 ;  /* 0xbdf8cdcc08077423 */ /* 0x000fc80000010007 */
[----:B------:R-:W-:-:S04]  /*0490*/  FFMA.FTZ R7, R8, R7, 0.13980610668659210205 ;  /* 0x3e0f295508077423 */ /* 0x000fc80000010007 */
[----:B------:R-:W-:-:S04]  /*04a0*/  FFMA.FTZ R7, R8, R7, -0.16684235632419586182 ;  /* 0xbe2ad8b908077423 */ /* 0x000fc80000010007 */
[----:B------:R-:W-:-:S04]  /*04b0*/  FFMA.FTZ R7, R8, R7, 0.20012299716472625732 ;  /* 0x3e4ced0b08077423 */ /* 0x000fc80000010007 */
[----:B------:R-:W-:-:S04]  /*04c0*/  FFMA.FTZ R7, R8, R7, -0.24999669194221496582 ;  /* 0xbe7fff2208077423 */ /* 0x000fc80000010007 */
[----:B------:R-:W-:-:S04]  /*04d0*/  FFMA.FTZ R7, R8, R7, 0.33333182334899902344 ;  /* 0x3eaaaa7808077423 */ /* 0x000fc80000010007 */
[C---:B------:R-:W-:Y:S01]  /*04e0*/  FFMA.FTZ R9, R8.reuse, R7, -0.5 ;  /* 0xbf00000008097423 */ /* 0x040fe20000010007 */
[----:B------:R-:W-:Y:S02]  /*04f0*/  I2FP.F32.S32 R7, R5 ;  /* 0x0000000500077245 */ /* 0x000fe40000201400 */
[----:B------:R-:W1:Y:S01]  /*0500*/  LDC.64 R4, c[0x0][0x210] ;  /* 0x00008400ff047b82 */ /* 0x000e620000000a00 */
[C---:B------:R-:W-:Y:S02]  /*0510*/  FMUL R9, R8.reuse, R9 ;  /* 0x0000000908097220 */ /* 0x040fe40000400000 */
[----:B------:R-:W-:Y:S01]  /*0520*/  FFMA.FTZ R6, R7, 1.1920928955078125e-07, R6 ;  /* 0x3400000007067823 */ /* 0x000fe20000010006 */
[----:B------:R-:W-:Y:S01]  /*0530*/  @P2 MOV R7, 0x7f800000 ;  /* 0x7f80000000072802 */ /* 0x000fe20000000f00 */
[----:B------:R-:W-:-:S04]  /*0540*/  FFMA.FTZ R9, R8, R9, R8 ;  /* 0x0000000908097223 */ /* 0x000fc80000010008 */
[----:B------:R-:W-:Y:S01]  /*0550*/  FFMA.FTZ R6, R6, 0.69314718246459960938, R9 ;  /* 0x3f31721806067823 */ /* 0x000fe20000010009 */
[----:B------:R-:W-:-:S04]  /*0560*/  @P2 FFMA.FTZ R6, R2, R7, +INF ;  /* 0x7f80000002062423 */ /* 0x000fc80000010007 */
[----:B------:R-:W-:-:S04]  /*0570*/  FMUL R6, R6, 0.43429449200630187988 ;  /* 0x3ede5bd906067820 */ /* 0x000fc80000400000 */
[----:B------:R-:W-:Y:S01]  /*0580*/  FMUL R6, R6, 10 ;  /* 0x4120000006067820 */ /* 0x000fe20000400000 */
[----:B-1----:R-:W-:-:S04]  /*0590*/  IMAD.WIDE R4, R3, 0x4, R4 ;  /* 0x0000000403047825 */ /* 0x002fc800078e0204 */
[----:B------:R-:W-:Y:S01]  /*05a0*/  FSEL R3, R6, -INF , P1 ;  /* 0xff80000006037808 */ /* 0x000fe20000800000 */
[----:B------:R-:W-:Y:S06]  /*05b0*/  @!P0 EXIT ;  /* 0x000000000000894d */ /* 0x000fec0003800000 */
[----:B------:R-:W-:Y:S01]  /*05c0*/  STG.E desc[UR6][R4.64], R3 ;  /* 0x0000000304007986 */ /* 0x000fe2000c101906 */
[----:B------:R-:W-:Y:S05]  /*05d0*/  EXIT ;  /* 0x000000000000794d */ /* 0x000fea0003800000 */
.L_x_0:
[----:B------:R-:W-:-:S00]  /*05e0*/  BRA `(.L_x_0) ;  /* 0xfffffffc00fc7947 */ /* 0x000fc0000383ffff */
[----:B------:R-:W-:-:S00]  /*05f0*/  NOP ;  /* 0x0000000000007918 */ /* 0x000fc00000000000 */
        /* <DEDUP_REMOVED lines=8> */
.L_x_1:


//--------------------- .nv.global.init           --------------------------
	.section	.nv.global.init,"aw",@progbits
.nv.global.init:
	.type		_$_str,@object
	.size		_$_str,(.L_0 - _$_str)
_$_str:
        /*0000*/ 	.byte	0x5f, 0x5f, 0x43, 0x55, 0x44, 0x41, 0x5f, 0x46, 0x54, 0x5a, 0x00
.L_0:


//--------------------- .nv.shared.triton_per_fused_add_log10_mean_mul_pow_reciprocal_sub_0 --------------------------
	.section	.nv.shared.triton_per_fused_add_log10_mean_mul_pow_reciprocal_sub_0,"aw",@nobits
	.sectionflags	@""
	.align	16
	.zero		1024


//--------------------- .nv.constant0.triton_per_fused_add_log10_mean_mul_pow_reciprocal_sub_0 --------------------------
	.section	.nv.constant0.triton_per_fused_add_log10_mean_mul_pow_reciprocal_sub_0,"a",@progbits
	.sectionflags	@""
	.align	4
.nv.constant0.triton_per_fused_add_log10_mean_mul_pow_reciprocal_sub_0:
	.zero		560
